	.headerflags	@"EF_CUDA_TEXMODE_UNIFIED EF_CUDA_64BIT_ADDRESS EF_CUDA_ACCELERATORS EF_CUDA_SM90 EF_CUDA_VIRTUAL_SM(EF_CUDA_SM90)"
	.elftype	@"ET_EXEC"


//--------------------- .nv.info                  --------------------------
	.section	.nv.info,"",@"SHT_CUDA_INFO"
	.align	4


	//----- nvinfo : EIATTR_REGCOUNT
	.align		4
        /*0000*/ 	.byte	0x04, 0x2f
        /*0002*/ 	.short	(.L_3 - .L_2)
	.align		4
.L_2:
        /*0004*/ 	.word	index@(triton_poi_fused__native_batch_norm_legit_no_training_add_native_batch_norm_backward_22)
        /*0008*/ 	.word	0x00000020


	//----- nvinfo : EIATTR_MIN_STACK_SIZE
	.align		4
.L_3:
        /*000c*/ 	.byte	0x04, 0x12
        /*000e*/ 	.short	(.L_5 - .L_4)
	.align		4
.L_4:
        /*0010*/ 	.word	index@(triton_poi_fused__native_batch_norm_legit_no_training_add_native_batch_norm_backward_22)
        /*0014*/ 	.word	0x00000000


	//----- nvinfo : EIATTR_FRAME_SIZE
	.align		4
.L_5:
        /*0018*/ 	.byte	0x04, 0x11
        /*001a*/ 	.short	(.L_7 - .L_6)
	.align		4
.L_6:
        /*001c*/ 	.word	index@(triton_poi_fused__native_batch_norm_legit_no_training_add_native_batch_norm_backward_22)
        /*0020*/ 	.word	0x00000000


	//----- nvinfo : EIATTR_MIN_STACK_SIZE
	.align		4
.L_7:
        /*0024*/ 	.byte	0x04, 0x12
        /*0026*/ 	.short	(.L_9 - .L_8)
	.align		4
.L_8:
        /*0028*/ 	.word	index@(triton_poi_fused__native_batch_norm_legit_no_training_add_native_batch_norm_backward_22)
        /*002c*/ 	.word	0x00000000
.L_9:


//--------------------- .nv.info.triton_poi_fused__native_batch_norm_legit_no_training_add_native_batch_norm_backward_22 --------------------------
	.section	.nv.info.triton_poi_fused__native_batch_norm_legit_no_training_add_native_batch_norm_backward_22,"",@"SHT_CUDA_INFO"
	.sectionflags	@""
	.align	4


	//----- nvinfo : EIATTR_CUDA_API_VERSION
	.align		4
        /*0000*/ 	.byte	0x04, 0x37
        /*0002*/ 	.short	(.L_11 - .L_10)
.L_10:
        /*0004*/ 	.word	0x0000007c


	//----- nvinfo : EIATTR_KPARAM_INFO
	.align		4
.L_11:
        /*0008*/ 	.byte	0x04, 0x17
        /*000a*/ 	.short	(.L_13 - .L_12)
.L_12:
        /*000c*/ 	.word	0x00000000
        /*0010*/ 	.short	0x0009
        /*0012*/ 	.short	0x0048
        /*0014*/ 	.byte	0x00, 0xf0, 0x11, 0x00


	//----- nvinfo : EIATTR_KPARAM_INFO
	.align		4
.L_13:
        /*0018*/ 	.byte	0x04, 0x17
        /*001a*/ 	.short	(.L_15 - .L_14)
.L_14:
        /*001c*/ 	.word	0x00000000
        /*0020*/ 	.short	0x0008
        /*0022*/ 	.short	0x0040
        /*0024*/ 	.byte	0x00, 0xf4, 0x21, 0x00


	//----- nvinfo : EIATTR_KPARAM_INFO
	.align		4
.L_15:
        /*0028*/ 	.byte	0x04, 0x17
        /*002a*/ 	.short	(.L_17 - .L_16)
.L_16:
        /*002c*/ 	.word	0x00000000
        /*0030*/ 	.short	0x0007
        /*0032*/ 	.short	0x0038
        /*0034*/ 	.byte	0x00, 0xf4, 0x21, 0x00


	//----- nvinfo : EIATTR_KPARAM_INFO
	.align		4
.L_17:
        /*0038*/ 	.byte	0x04, 0x17
        /*003a*/ 	.short	(.L_19 - .L_18)
.L_18:
        /*003c*/ 	.word	0x00000000
        /*0040*/ 	.short	0x0006
        /*0042*/ 	.short	0x0030
        /*0044*/ 	.byte	0x00, 0xf4, 0x21, 0x00


	//----- nvinfo : EIATTR_KPARAM_INFO
	.align		4
.L_19:
        /*0048*/ 	.byte	0x04, 0x17
        /*004a*/ 	.short	(.L_21 - .L_20)
.L_20:
        /*004c*/ 	.word	0x00000000
        /*0050*/ 	.short	0x0005
        /*0052*/ 	.short	0x0028
        /*0054*/ 	.byte	0x00, 0xf4, 0x21, 0x00


	//----- nvinfo : EIATTR_KPARAM_INFO
	.align		4
.L_21:
        /*0058*/ 	.byte	0x04, 0x17
        /*005a*/ 	.short	(.L_23 - .L_22)
.L_22:
        /*005c*/ 	.word	0x00000000
        /*0060*/ 	.short	0x0004
        /*0062*/ 	.short	0x0020
        /*0064*/ 	.byte	0x00, 0xf4, 0x21, 0x00


	//----- nvinfo : EIATTR_KPARAM_INFO
	.align		4
.L_23:
        /*0068*/ 	.byte	0x04, 0x17
        /*006a*/ 	.short	(.L_25 - .L_24)
.L_24:
        /*006c*/ 	.word	0x00000000
        /*0070*/ 	.short	0x0003
        /*0072*/ 	.short	0x0018
        /*0074*/ 	.byte	0x00, 0xf4, 0x21, 0x00


	//----- nvinfo : EIATTR_KPARAM_INFO
	.align		4
.L_25:
        /*0078*/ 	.byte	0x04, 0x17
        /*007a*/ 	.short	(.L_27 - .L_26)
.L_26:
        /*007c*/ 	.word	0x00000000
        /*0080*/ 	.short	0x0002
        /*0082*/ 	.short	0x0010
        /*0084*/ 	.byte	0x00, 0xf4, 0x21, 0x00


	//----- nvinfo : EIATTR_KPARAM_INFO
	.align		4
.L_27:
        /*0088*/ 	.byte	0x04, 0x17
        /*008a*/ 	.short	(.L_29 - .L_28)
.L_28:
        /*008c*/ 	.word	0x00000000
        /*0090*/ 	.short	0x0001
        /*0092*/ 	.short	0x0008
        /*0094*/ 	.byte	0x00, 0xf4, 0x21, 0x00


	//----- nvinfo : EIATTR_KPARAM_INFO
	.align		4
.L_29:
        /*0098*/ 	.byte	0x04, 0x17
        /*009a*/ 	.short	(.L_31 - .L_30)
.L_30:
        /*009c*/ 	.word	0x00000000
        /*00a0*/ 	.short	0x0000
        /*00a2*/ 	.short	0x0000
        /*00a4*/ 	.byte	0x00, 0xf4, 0x21, 0x00


	//----- nvinfo : EIATTR_SPARSE_MMA_MASK
	.align		4
.L_31:
        /*00a8*/ 	.byte	0x03, 0x50
        /*00aa*/ 	.short	0x0000


	//----- nvinfo : EIATTR_MAXREG_COUNT
	.align		4
        /*00ac*/ 	.byte	0x03, 0x1b
        /*00ae*/ 	.short	0x00ff


	//----- nvinfo : EIATTR_EXIT_INSTR_OFFSETS
	.align		4
        /*00b0*/ 	.byte	0x04, 0x1c
        /*00b2*/ 	.short	(.L_33 - .L_32)


	//   ....[0]....
.L_32:
        /*00b4*/ 	.word	0x00000640


	//   ....[1]....
        /*00b8*/ 	.word	0x00000660


	//----- nvinfo : EIATTR_REQNTID
	.align		4
.L_33:
        /*00bc*/ 	.byte	0x04, 0x10
        /*00be*/ 	.short	(.L_35 - .L_34)
.L_34:
        /*00c0*/ 	.word	0x00000100
        /*00c4*/ 	.word	0x00000001
        /*00c8*/ 	.word	0x00000001


	//----- nvinfo : EIATTR_CBANK_PARAM_SIZE
	.align		4
.L_35:
        /*00cc*/ 	.byte	0x03, 0x19
        /*00ce*/ 	.short	0x004c


	//----- nvinfo : EIATTR_PARAM_CBANK
	.align		4
        /*00d0*/ 	.byte	0x04, 0x0a
        /*00d2*/ 	.short	(.L_37 - .L_36)
	.align		4
.L_36:
        /*00d4*/ 	.word	index@(.nv.constant0.triton_poi_fused__native_batch_norm_legit_no_training_add_native_batch_norm_backward_22)
        /*00d8*/ 	.short	0x0210
        /*00da*/ 	.short	0x004c


	//----- nvinfo : EIATTR_SW_WAR
	.align		4
.L_37:
        /*00dc*/ 	.byte	0x04, 0x36
        /*00de*/ 	.short	(.L_39 - .L_38)
.L_38:
        /*00e0*/ 	.word	0x00000008
.L_39:


//--------------------- .nv.callgraph             --------------------------
	.section	.nv.callgraph,"",@"SHT_CUDA_CALLGRAPH"
	.align	4
	.sectionentsize	8
	.align		4
        /*0000*/ 	.word	0x00000000
	.align		4
        /*0004*/ 	.word	0xffffffff
	.align		4
        /*0008*/ 	.word	0x00000000
	.align		4
        /*000c*/ 	.word	0xfffffffe
	.align		4
        /*0010*/ 	.word	0x00000000
	.align		4
        /*0014*/ 	.word	0xfffffffd
	.align		4
        /*0018*/ 	.word	0x00000000
	.align		4
        /*001c*/ 	.word	0xfffffffc


//--------------------- .nv.constant4             --------------------------
	.section	.nv.constant4,"a",@progbits
	.align	8
	.align		8
.nv.constant4:
        /*0000*/ 	.dword	_$_str
	.align		8
        /*0008*/ 	.dword	_$_str_$_2


//--------------------- .text.triton_poi_fused__native_batch_norm_legit_no_training_add_native_batch_norm_backward_22 --------------------------
	.section	.text.triton_poi_fused__native_batch_norm_legit_no_training_add_native_batch_norm_backward_22,"ax",@progbits
	.align	128
        .global         triton_poi_fused__native_batch_norm_legit_no_training_add_native_batch_norm_backward_22
        .type           triton_poi_fused__native_batch_norm_legit_no_training_add_native_batch_norm_backward_22,@function
        .size           triton_poi_fused__native_batch_norm_legit_no_training_add_native_batch_norm_backward_22,(.L_x_1 - triton_poi_fused__native_batch_norm_legit_no_training_add_native_batch_norm_backward_22)
        .other          triton_poi_fused__native_batch_norm_legit_no_training_add_native_batch_norm_backward_22,@"STO_CUDA_ENTRY STV_DEFAULT"
triton_poi_fused__native_batch_norm_legit_no_training_add_native_batch_norm_backward_22:
.text.triton_poi_fused__native_batch_norm_legit_no_training_add_native_batch_norm_backward_22:
[----:B------:R-:W0:Y:S01]  /*0000*/  LDC R1, c[0x0][0x28] ;  /* 0x00000a00ff017b82 */ /* 0x000e220000000800 */
[----:B------:R-:W1:Y:S07]  /*0010*/  S2R R0, SR_TID.X ;  /* 0x0000000000007919 */ /* 0x000e6e0000002100 */
[----:B------:R-:W2:Y:S01]  /*0020*/  LDC.64 R6, c[0x0][0x220] ;  /* 0x00008800ff067b82 */ /* 0x000ea20000000a00 */
[----:B------:R-:W-:Y:S01]  /*0030*/  ULDC.64 UR4, c[0x0][0x208] ;  /* 0x0000820000047ab9 */ /* 0x000fe20000000a00 */
[----:B------:R-:W3:Y:S06]  /*0040*/  S2R R3, SR_CTAID.X ;  /* 0x0000000000037919 */ /* 0x000eec0000002500 */
[----:B------:R-:W4:Y:S08]  /*0050*/  LDC.64 R18, c[0x0][0x210] ;  /* 0x00008400ff127b82 */ /* 0x000f300000000a00 */
[----:B------:R-:W5:Y:S08]  /*0060*/  LDC.64 R16, c[0x0][0x218] ;  /* 0x00008600ff107b82 */ /* 0x000f700000000a00 */
[----:B------:R-:W2:Y:S01]  /*0070*/  LDC.64 R22, c[0x0][0x228] ;  /* 0x00008a00ff167b82 */ /* 0x000ea20000000a00 */
[----:B-1----:R-:W-:-:S07]  /*0080*/  SHF.L.U32 R0, R0, 0x1, RZ ;  /* 0x0000000100007819 */ /* 0x002fce00000006ff */
[----:B------:R-:W1:Y:S01]  /*0090*/  LDC.64 R12, c[0x0][0x230] ;  /* 0x00008c00ff0c7b82 */ /* 0x000e620000000a00 */
[----:B------:R-:W-:-:S04]  /*00a0*/  LOP3.LUT R0, R0, 0x1fe, RZ, 0xc0, !PT ;  /* 0x000001fe00007812 */ /* 0x000fc800078ec0ff */
[----:B---3--:R-:W-:-:S03]  /*00b0*/  LEA R0, R3, R0, 0x9 ;  /* 0x0000000003007211 */ /* 0x008fc600078e48ff */
[----:B------:R-:W3:Y:S01]  /*00c0*/  LDC.64 R14, c[0x0][0x238] ;  /* 0x00008e00ff0e7b82 */ /* 0x000ee20000000a00 */
[----:B------:R-:W-:Y:S01]  /*00d0*/  IADD3 R2, R0, 0x1, RZ ;  /* 0x0000000100027810 */ /* 0x000fe20007ffe0ff */
[C---:B------:R-:W-:Y:S01]  /*00e0*/  IMAD.HI R3, R0.reuse, 0x5397829d, RZ ;  /* 0x5397829d00037827 */ /* 0x040fe200078e02ff */
[----:B------:R-:W-:-:S03]  /*00f0*/  ISETP.GE.AND P4, PT, R0, 0x18800, PT ;  /* 0x000188000000780c */ /* 0x000fc60003f86270 */
[----:B------:R-:W-:Y:S01]  /*0100*/  IMAD.HI R2, R2, 0x5397829d, RZ ;  /* 0x5397829d02027827 */ /* 0x000fe200078e02ff */
[----:B------:R-:W-:-:S04]  /*0110*/  SHF.R.U32.HI R4, RZ, 0x1f, R3 ;  /* 0x0000001fff047819 */ /* 0x000fc80000011603 */
[----:B------:R-:W-:Y:S02]  /*0120*/  LEA.HI.SX32 R4, R3, R4, 0x1c ;  /* 0x0000000403047211 */ /* 0x000fe400078fe2ff */
[----:B------:R-:W-:Y:S02]  /*0130*/  SHF.R.U32.HI R3, RZ, 0x1f, R2 ;  /* 0x0000001fff037819 */ /* 0x000fe40000011602 */
[----:B------:R-:W-:Y:S02]  /*0140*/  SHF.R.S32.HI R5, RZ, 0x1f, R4 ;  /* 0x0000001fff057819 */ /* 0x000fe40000011404 */
[----:B------:R-:W-:Y:S02]  /*0150*/  LEA.HI.SX32 R2, R2, R3, 0x1c ;  /* 0x0000000302027211 */ /* 0x000fe400078fe2ff */
[----:B------:R-:W-:Y:S02]  /*0160*/  LEA.HI R5, R5, R4, RZ, 0x9 ;  /* 0x0000000405057211 */ /* 0x000fe400078f48ff */
[----:B------:R-:W-:-:S02]  /*0170*/  SHF.R.S32.HI R3, RZ, 0x1f, R2 ;  /* 0x0000001fff037819 */ /* 0x000fc40000011402 */
[----:B------:R-:W-:Y:S02]  /*0180*/  LOP3.LUT R5, R5, 0xfffffe00, RZ, 0xc0, !PT ;  /* 0xfffffe0005057812 */ /* 0x000fe400078ec0ff */
[----:B------:R-:W-:Y:S02]  /*0190*/  LEA.HI R3, R3, R2, RZ, 0x9 ;  /* 0x0000000203037211 */ /* 0x000fe400078f48ff */
[----:B------:R-:W-:Y:S02]  /*01a0*/  IADD3 R5, R4, -R5, RZ ;  /* 0x8000000504057210 */ /* 0x000fe40007ffe0ff */
[----:B------:R-:W-:Y:S01]  /*01b0*/  LOP3.LUT R11, R3, 0xfffffe00, RZ, 0xc0, !PT ;  /* 0xfffffe00030b7812 */ /* 0x000fe200078ec0ff */
[----:B------:R-:W-:Y:S01]  /*01c0*/  HFMA2.MMA R3, -RZ, RZ, 0, 0 ;  /* 0x00000000ff037435 */ /* 0x000fe200000001ff */
[----:B------:R-:W-:Y:S01]  /*01d0*/  MOV R4, RZ ;  /* 0x000000ff00047202 */ /* 0x000fe20000000f00 */
[----:B--2---:R-:W-:Y:S01]  /*01e0*/  IMAD.WIDE R8, R5, 0x4, R6 ;  /* 0x0000000405087825 */ /* 0x004fe200078e0206 */
[----:B------:R-:W-:-:S02]  /*01f0*/  IADD3 R2, R2, -R11, RZ ;  /* 0x8000000b02027210 */ /* 0x000fc40007ffe0ff */
[----:B------:R-:W2:Y:S03]  /*0200*/  LDC.64 R10, c[0x0][0x240] ;  /* 0x00009000ff0a7b82 */ /* 0x000ea60000000a00 */
[----:B------:R-:W-:Y:S02]  /*0210*/  IMAD.WIDE R20, R2, 0x4, R6 ;  /* 0x0000000402147825 */ /* 0x000fe400078e0206 */
[----:B------:R1:W2:Y:S04]  /*0220*/  @!P4 LDG.E.EL R3, desc[UR4][R8.64] ;  /* 0x000000040803c981 */ /* 0x0002a8000c2e1900 */
[----:B------:R3:W2:Y:S01]  /*0230*/  @!P4 LDG.E.EL R4, desc[UR4][R20.64] ;  /* 0x000000041404c981 */ /* 0x0006a2000c2e1900 */
[----:B----4-:R-:W-:Y:S01]  /*0240*/  IMAD.WIDE R18, R0, 0x4, R18 ;  /* 0x0000000400127825 */ /* 0x010fe200078e0212 */
[----:B------:R-:W-:-:S02]  /*0250*/  CS2R R6, SRZ ;  /* 0x0000000000067805 */ /* 0x000fc4000001ff00 */
[----:B------:R-:W-:Y:S01]  /*0260*/  CS2R R24, SRZ ;  /* 0x0000000000187805 */ /* 0x000fe2000001ff00 */
[----:B-----5:R-:W-:Y:S01]  /*0270*/  IMAD.WIDE R26, R5, 0x4, R16 ;  /* 0x00000004051a7825 */ /* 0x020fe200078e0210 */
[----:B01----:R-:W-:-:S03]  /*0280*/  CS2R R8, SRZ ;  /* 0x0000000000087805 */ /* 0x003fc6000001ff00 */
[C---:B------:R-:W-:Y:S01]  /*0290*/  IMAD.WIDE R16, R2.reuse, 0x4, R16 ;  /* 0x0000000402107825 */ /* 0x040fe200078e0210 */
[----:B------:R-:W4:Y:S03]  /*02a0*/  @!P4 LDG.E.EL R7, desc[UR4][R26.64] ;  /* 0x000000041a07c981 */ /* 0x000f26000c2e1900 */
[C-C-:B---3--:R-:W-:Y:S01]  /*02b0*/  IMAD.WIDE R20, R5.reuse, 0x4, R22.reuse ;  /* 0x0000000405147825 */ /* 0x148fe200078e0216 */
[----:B------:R0:W4:Y:S03]  /*02c0*/  @!P4 LDG.E.64 R8, desc[UR4][R18.64] ;  /* 0x000000041208c981 */ /* 0x000126000c1e1b00 */
[----:B------:R-:W-:Y:S01]  /*02d0*/  IMAD.WIDE R22, R2, 0x4, R22 ;  /* 0x0000000402167825 */ /* 0x000fe200078e0216 */
[----:B------:R-:W3:Y:S04]  /*02e0*/  @!P4 LDG.E.EL R6, desc[UR4][R16.64] ;  /* 0x000000041006c981 */ /* 0x000ee8000c2e1900 */
[----:B------:R1:W5:Y:S01]  /*02f0*/  @!P4 LDG.E.EL R24, desc[UR4][R20.64] ;  /* 0x000000041418c981 */ /* 0x000362000c2e1900 */
[----:B0-----:R-:W-:Y:S01]  /*0300*/  HFMA2.MMA R19, -RZ, RZ, 0, 0 ;  /* 0x00000000ff137435 */ /* 0x001fe200000001ff */
[----:B------:R-:W-:-:S02]  /*0310*/  IMAD.WIDE R26, R5, 0x4, R12 ;  /* 0x00000004051a7825 */ /* 0x000fc400078e020c */
[----:B------:R-:W3:Y:S02]  /*0320*/  @!P4 LDG.E.EL R25, desc[UR4][R22.64] ;  /* 0x000000041619c981 */ /* 0x000ee4000c2e1900 */
[----:B------:R-:W-:Y:S01]  /*0330*/  IMAD.WIDE R28, R2, 0x4, R12 ;  /* 0x00000004021c7825 */ /* 0x000fe200078e020c */
[----:B-1----:R-:W-:Y:S02]  /*0340*/  MOV R20, RZ ;  /* 0x000000ff00147202 */ /* 0x002fe40000000f00 */
[----:B------:R-:W-:Y:S01]  /*0350*/  CS2R R12, SRZ ;  /* 0x00000000000c7805 */ /* 0x000fe2000001ff00 */
[----:B------:R-:W-:Y:S01]  /*0360*/  IMAD.WIDE R14, R0, 0x4, R14 ;  /* 0x00000004000e7825 */ /* 0x000fe200078e020e */
[----:B------:R-:W5:Y:S03]  /*0370*/  @!P4 LDG.E.EL R19, desc[UR4][R26.64] ;  /* 0x000000041a13c981 */ /* 0x000f66000c2e1900 */
[----:B--2---:R-:W-:Y:S01]  /*0380*/  IMAD.WIDE R16, R5, 0x4, R10 ;  /* 0x0000000405107825 */ /* 0x004fe200078e020a */
[----:B------:R-:W2:Y:S01]  /*0390*/  @!P4 LDG.E.EL R20, desc[UR4][R28.64] ;  /* 0x000000041c14c981 */ /* 0x000ea2000c2e1900 */
[----:B------:R-:W-:-:S02]  /*03a0*/  HFMA2.MMA R5, -RZ, RZ, 0, 0 ;  /* 0x00000000ff057435 */ /* 0x000fc400000001ff */
[----:B------:R-:W-:Y:S01]  /*03b0*/  IMAD.WIDE R10, R2, 0x4, R10 ;  /* 0x00000004020a7825 */ /* 0x000fe200078e020a */
[----:B------:R0:W2:Y:S01]  /*03c0*/  @!P4 LDG.E.64 R12, desc[UR4][R14.64] ;  /* 0x000000040e0cc981 */ /* 0x0000a2000c1e1b00 */
[----:B------:R-:W-:-:S06]  /*03d0*/  MOV R2, RZ ;  /* 0x000000ff00027202 */ /* 0x000fcc0000000f00 */
[----:B------:R-:W2:Y:S01]  /*03e0*/  @!P4 LDG.E.EL R5, desc[UR4][R16.64] ;  /* 0x000000041005c981 */ /* 0x000ea2000c2e1900 */
[----:B0-----:R-:W0:Y:S03]  /*03f0*/  LDC.64 R14, c[0x0][0x248] ;  /* 0x00009200ff0e7b82 */ /* 0x001e260000000a00 */
[----:B------:R1:W2:Y:S05]  /*0400*/  @!P4 LDG.E.EL R2, desc[UR4][R10.64] ;  /* 0x000000040a02c981 */ /* 0x0002aa000c2e1900 */
[----:B-1----:R-:W1:Y:S01]  /*0410*/  LDC.64 R10, c[0x0][0x250] ;  /* 0x00009400ff0a7b82 */ /* 0x002e620000000a00 */
[----:B0-----:R-:W-:-:S04]  /*0420*/  IMAD.WIDE R14, R0, 0x4, R14 ;  /* 0x00000004000e7825 */ /* 0x001fc800078e020e */
[----:B-1----:R-:W-:-:S04]  /*0430*/  IMAD.WIDE R10, R0, 0x4, R10 ;  /* 0x00000004000a7825 */ /* 0x002fc800078e020a */
[----:B------:R-:W-:Y:S01]  /*0440*/  FADD R3, R3, 9.9999997473787516356e-06 ;  /* 0x3727c5ac03037421 */ /* 0x000fe20000000000 */
[----:B------:R-:W-:-:S03]  /*0450*/  FADD R4, R4, 9.9999997473787516356e-06 ;  /* 0x3727c5ac04047421 */ /* 0x000fc60000000000 */
[----:B------:R-:W0:Y:S08]  /*0460*/  MUFU.SQRT R18, R3 ;  /* 0x0000000300127308 */ /* 0x000e300000002000 */
[----:B------:R-:W1:Y:S01]  /*0470*/  MUFU.SQRT R21, R4 ;  /* 0x0000000400157308 */ /* 0x000e620000002000 */
[C---:B0-----:R-:W-:Y:S02]  /*0480*/  FSETP.GT.AND P0, PT, R18.reuse, 8.50705917302346158658e+37, PT ;  /* 0x7e8000001200780b */ /* 0x041fe40003f04000 */
[----:B------:R-:W-:-:S02]  /*0490*/  FSETP.GEU.AND P2, PT, R18, 1.175494350822287508e-38, PT ;  /* 0x008000001200780b */ /* 0x000fc40003f4e000 */
[C---:B-1----:R-:W-:Y:S02]  /*04a0*/  FSETP.GT.AND P1, PT, R21.reuse, 8.50705917302346158658e+37, PT ;  /* 0x7e8000001500780b */ /* 0x042fe40003f24000 */
[----:B------:R-:W-:-:S07]  /*04b0*/  FSETP.GEU.AND P3, PT, R21, 1.175494350822287508e-38, PT ;  /* 0x008000001500780b */ /* 0x000fce0003f6e000 */
[----:B------:R-:W-:Y:S01]  /*04c0*/  @P0 FMUL R18, R18, 0.25 ;  /* 0x3e80000012120820 */ /* 0x000fe20000400000 */
[----:B------:R-:W-:-:S03]  /*04d0*/  HFMA2.MMA R4, -RZ, RZ, 1.625, 0 ;  /* 0x3e800000ff047435 */ /* 0x000fc600000001ff */
[----:B------:R-:W-:Y:S01]  /*04e0*/  @!P2 FMUL R18, R18, 16777216 ;  /* 0x4b8000001212a820 */ /* 0x000fe20000400000 */
[----:B------:R-:W-:-:S04]  /*04f0*/  @P1 FMUL R21, R21, 0.25 ;  /* 0x3e80000015151820 */ /* 0x000fc80000400000 */
[----:B------:R-:W-:Y:S01]  /*0500*/  @!P3 FMUL R21, R21, 16777216 ;  /* 0x4b8000001515b820 */ /* 0x000fe20000400000 */
[----:B------:R-:W0:Y:S01]  /*0510*/  MUFU.RCP R18, R18 ;  /* 0x0000001200127308 */ /* 0x000e220000001000 */
[----:B------:R-:W-:-:S07]  /*0520*/  FSEL R3, R4, 1, P0 ;  /* 0x3f80000004037808 */ /* 0x000fce0000000000 */
[----:B------:R-:W1:Y:S01]  /*0530*/  MUFU.RCP R21, R21 ;  /* 0x0000001500157308 */ /* 0x000e620000001000 */
[----:B------:R-:W-:Y:S01]  /*0540*/  FSEL R4, R4, 1, P1 ;  /* 0x3f80000004047808 */ /* 0x000fe20000800000 */
[----:B------:R-:W-:-:S04]  /*0550*/  @!P2 FMUL R3, R3, 16777216 ;  /* 0x4b8000000303a820 */ /* 0x000fc80000400000 */
[----:B------:R-:W-:Y:S01]  /*0560*/  @!P3 FMUL R4, R4, 16777216 ;  /* 0x4b8000000404b820 */ /* 0x000fe20000400000 */
[----:B----4-:R-:W-:Y:S01]  /*0570*/  FADD R7, -R7, R8 ;  /* 0x0000000807077221 */ /* 0x010fe20000000100 */
[----:B---3--:R-:W-:Y:S01]  /*0580*/  FADD R6, -R6, R9 ;  /* 0x0000000906067221 */ /* 0x008fe20000000100 */
[----:B0-----:R-:W-:Y:S01]  /*0590*/  FMUL R18, R18, R3 ;  /* 0x0000000312127220 */ /* 0x001fe20000400000 */
[----:B-1----:R-:W-:-:S03]  /*05a0*/  FMUL R21, R21, R4 ;  /* 0x0000000415157220 */ /* 0x002fc60000400000 */
[----:B------:R-:W-:Y:S01]  /*05b0*/  FMUL R18, R7, R18 ;  /* 0x0000001207127220 */ /* 0x000fe20000400000 */
[----:B------:R-:W-:-:S03]  /*05c0*/  FMUL R21, R6, R21 ;  /* 0x0000001506157220 */ /* 0x000fc60000400000 */
[----:B-----5:R-:W-:Y:S01]  /*05d0*/  FFMA R19, R18, R24, R19 ;  /* 0x0000001812137223 */ /* 0x020fe20000000013 */
[----:B--2---:R-:W-:-:S03]  /*05e0*/  FFMA R20, R21, R25, R20 ;  /* 0x0000001915147223 */ /* 0x004fc60000000014 */
[----:B------:R-:W-:Y:S01]  /*05f0*/  FADD R12, R19, R12 ;  /* 0x0000000c130c7221 */ /* 0x000fe20000000000 */
[----:B------:R-:W-:-:S03]  /*0600*/  FADD R13, R20, R13 ;  /* 0x0000000d140d7221 */ /* 0x000fc60000000000 */
[----:B------:R-:W-:Y:S02]  /*0610*/  FADD R4, R12, -R5 ;  /* 0x800000050c047221 */ /* 0x000fe40000000000 */
[----:B------:R0:W-:Y:S01]  /*0620*/  @!P4 STG.E.64 desc[UR4][R14.64], R12 ;  /* 0x0000000c0e00c986 */ /* 0x0001e2000c101b04 */
[----:B------:R-:W-:Y:S01]  /*0630*/  FADD R5, R13, -R2 ;  /* 0x800000020d057221 */ /* 0x000fe20000000000 */
[----:B0-----:R-:W-:Y:S06]  /*0640*/  @P4 EXIT ;  /* 0x000000000000494d */ /* 0x001fec0003800000 */
[----:B------:R-:W-:Y:S01]  /*0650*/  STG.E.64 desc[UR4][R10.64], R4 ;  /* 0x000000040a007986 */ /* 0x000fe2000c101b04 */
[----:B------:R-:W-:Y:S05]  /*0660*/  EXIT ;  /* 0x000000000000794d */ /* 0x000fea0003800000 */
.L_x_0:
[----:B------:R-:W-:-:S00]  /*0670*/  BRA `(.L_x_0) ;  /* 0xfffffffc00fc7947 */ /* 0x000fc0000383ffff */
[----:B------:R-:W-:-:S00]  /*0680*/  NOP ;  /* 0x0000000000007918 */ /* 0x000fc00000000000 */
[----:B------:R-:W-:-:S00]  /*0690*/  NOP ;  /* 0x0000000000007918 */ /* 0x000fc00000000000 */
[----:B------:R-:W-:-:S00]  /*06a0*/  NOP ;  /* 0x0000000000007918 */ /* 0x000fc00000000000 */
[----:B------:R-:W-:-:S00]  /*06b0*/  NOP ;  /* 0x0000000000007918 */ /* 0x000fc00000000000 */
[----:B------:R-:W-:-:S00]  /*06c0*/  NOP ;  /* 0x0000000000007918 */ /* 0x000fc00000000000 */
[----:B------:R-:W-:-:S00]  /*06d0*/  NOP ;  /* 0x0000000000007918 */ /* 0x000fc00000000000 */
[----:B------:R-:W-:-:S00]  /*06e0*/  NOP ;  /* 0x0000000000007918 */ /* 0x000fc00000000000 */
[----:B------:R-:W-:-:S00]  /*06f0*/  NOP ;  /* 0x0000000000007918 */ /* 0x000fc00000000000 */
.L_x_1:


//--------------------- .nv.global.init           --------------------------
	.section	.nv.global.init,"aw",@progbits
.nv.global.init:
	.type		_$_str,@object
	.size		_$_str,(_$_str_$_2 - _$_str)
_$_str:
        /*0000*/ 	.byte	0x5f, 0x5f, 0x43, 0x55, 0x44, 0x41, 0x5f, 0x46, 0x54, 0x5a, 0x00
	.type		_$_str_$_2,@object
	.size		_$_str_$_2,(.L_1 - _$_str_$_2)
_$_str_$_2:
        /*000b*/ 	.byte	0x5f, 0x5f, 0x43, 0x55, 0x44, 0x41, 0x5f, 0x50, 0x52, 0x45, 0x43, 0x5f, 0x53, 0x51, 0x52, 0x54
        /*001b*/ 	.byte	0x00
.L_1:


//--------------------- .nv.constant0.triton_poi_fused__native_batch_norm_legit_no_training_add_native_batch_norm_backward_22 --------------------------
	.section	.nv.constant0.triton_poi_fused__native_batch_norm_legit_no_training_add_native_batch_norm_backward_22,"a",@progbits
	.sectionflags	@""
	.align	4
.nv.constant0.triton_poi_fused__native_batch_norm_legit_no_training_add_native_batch_norm_backward_22:
	.zero		604
